//
// Generated by NVIDIA NVVM Compiler
//
// Compiler Build ID: CL-36424714
// Cuda compilation tools, release 13.0, V13.0.88
// Based on NVVM 20.0.0
//

.version 9.0
.target sm_100
.address_size 64

	// .globl	_ZN4mmcc13calc_bonded_fEiRNS_6vecarrE
.global .align 4 .b8 precalc_xorwow_matrix[102400];
.global .align 4 .b8 precalc_xorwow_offset_matrix[102400];
.global .align 4 .b8 mrg32k3aM1[2304];
.global .align 4 .b8 mrg32k3aM2[2304];
.global .align 4 .b8 mrg32k3aM1SubSeq[2016];
.global .align 4 .b8 mrg32k3aM2SubSeq[2016];
.global .align 4 .b8 mrg32k3aM1Seq[2304];
.global .align 4 .b8 mrg32k3aM2Seq[2304];
.const .align 8 .b8 __cr_lgamma_table[72];

.visible .entry _ZN4mmcc13calc_bonded_fEiRNS_6vecarrE(
	.param .u32 _ZN4mmcc13calc_bonded_fEiRNS_6vecarrE_param_0,
	.param .u64 .ptr .align 1 _ZN4mmcc13calc_bonded_fEiRNS_6vecarrE_param_1
)
{
	.reg .pred 	%p<2>;
	.reg .b32 	%r<7>;
	.reg .b64 	%rd<7>;

	ld.param.u32 	%r2, [_ZN4mmcc13calc_bonded_fEiRNS_6vecarrE_param_0];
	ld.param.u64 	%rd1, [_ZN4mmcc13calc_bonded_fEiRNS_6vecarrE_param_1];
	mov.u32 	%r3, %ctaid.x;
	mov.u32 	%r4, %ntid.x;
	mov.u32 	%r5, %tid.x;
	mad.lo.s32 	%r1, %r3, %r4, %r5;
	setp.ge.s32 	%p1, %r1, %r2;
	@%p1 bra 	$L__BB0_2;
	cvta.to.global.u64 	%rd2, %rd1;
	ld.global.u64 	%rd3, [%rd2];
	cvta.to.global.u64 	%rd4, %rd3;
	mul.wide.s32 	%rd5, %r1, 4;
	add.s64 	%rd6, %rd4, %rd5;
	mov.b32 	%r6, 0;
	st.global.u32 	[%rd6], %r6;
$L__BB0_2:
	ret;

}


// ===== COMPILED SASS (sm_100) =====

	.target	sm_100

	.elftype	@"ET_EXEC"


//--------------------- .note.nv.tkinfo           --------------------------
	.section	.note.nv.tkinfo,"",@"SHT_NOTE"
	.sectionflags	@"SHF_NOTE_NV_TKINFO"
	.tkinfo
        /*0018*/ 	.word	0x00000002
        /*0030*/ 	.string	""
        /*0030*/ 	.string	"ptxas"
        /*0030*/ 	.string	"Cuda compilation tools, release 13.0, V13.0.88"
        /*0030*/ 	.string	"Build cuda_13.0.r13.0/compiler.36424714_0"
        /*0030*/ 	.string	"-arch sm_100 -m 64 "



//--------------------- .note.nv.cuinfo           --------------------------
	.section	.note.nv.cuinfo,"",@"SHT_NOTE"
	.sectionflags	@"SHF_NOTE_NV_CUINFO"
        /*0018*/ 	.short	0x0002
        /*001a*/ 	.short	0x0064
        /*001c*/ 	.short	0x0082
	.zero		2


//--------------------- .nv.info                  --------------------------
	.section	.nv.info,"",@"SHT_CUDA_INFO"
	.align	4


	//----- nvinfo : EIATTR_REGCOUNT
	.align		4
        /*0000*/ 	.byte	0x04, 0x2f
        /*0002*/ 	.short	(.L_10 - .L_9)
	.align		4
.L_9:
        /*0004*/ 	.word	index@(_ZN4mmcc13calc_bonded_fEiRNS_6vecarrE)
        /*0008*/ 	.word	0x00000008


	//----- nvinfo : EIATTR_FRAME_SIZE
	.align		4
.L_10:
        /*000c*/ 	.byte	0x04, 0x11
        /*000e*/ 	.short	(.L_12 - .L_11)
	.align		4
.L_11:
        /*0010*/ 	.word	index@(_ZN4mmcc13calc_bonded_fEiRNS_6vecarrE)
        /*0014*/ 	.word	0x00000000


	//----- nvinfo : EIATTR_MIN_STACK_SIZE
	.align		4
.L_12:
        /*0018*/ 	.byte	0x04, 0x12
        /*001a*/ 	.short	(.L_14 - .L_13)
	.align		4
.L_13:
        /*001c*/ 	.word	index@(_ZN4mmcc13calc_bonded_fEiRNS_6vecarrE)
        /*0020*/ 	.word	0x00000000
.L_14:


//--------------------- .nv.compat                --------------------------
	.section	.nv.compat,"",@"SHT_CUDA_COMPAT_INFO"
	.align	4
        /*0000*/ 	.byte	0x02, 0x09, 0x00, 0x00, 0x02, 0x02, 0x01, 0x00, 0x02, 0x05, 0x05, 0x00, 0x03, 0x07, 0x01, 0x01
        /*0010*/ 	.byte	0x02, 0x03, 0x00, 0x00, 0x02, 0x06, 0x01, 0x00, 0x04, 0x0b, 0x08, 0x00, 0x09, 0x00, 0x00, 0x00
        /*0020*/ 	.byte	0x00, 0x00, 0x00, 0x00


//--------------------- .nv.info._ZN4mmcc13calc_bonded_fEiRNS_6vecarrE --------------------------
	.section	.nv.info._ZN4mmcc13calc_bonded_fEiRNS_6vecarrE,"",@"SHT_CUDA_INFO"
	.sectionflags	@""
	.align	4


	//----- nvinfo : EIATTR_CUDA_API_VERSION
	.align		4
        /*0000*/ 	.byte	0x04, 0x37
        /*0002*/ 	.short	(.L_16 - .L_15)
.L_15:
        /*0004*/ 	.word	0x00000082


	//----- nvinfo : EIATTR_KPARAM_INFO
	.align		4
.L_16:
        /*0008*/ 	.byte	0x04, 0x17
        /*000a*/ 	.short	(.L_18 - .L_17)
.L_17:
        /*000c*/ 	.word	0x00000000
        /*0010*/ 	.short	0x0001
        /*0012*/ 	.short	0x0008
        /*0014*/ 	.byte	0x00, 0xf5, 0x21, 0x00


	//----- nvinfo : EIATTR_KPARAM_INFO
	.align		4
.L_18:
        /*0018*/ 	.byte	0x04, 0x17
        /*001a*/ 	.short	(.L_20 - .L_19)
.L_19:
        /*001c*/ 	.word	0x00000000
        /*0020*/ 	.short	0x0000
        /*0022*/ 	.short	0x0000
        /*0024*/ 	.byte	0x00, 0xf0, 0x11, 0x00


	//----- nvinfo : EIATTR_SPARSE_MMA_MASK
	.align		4
.L_20:
        /*0028*/ 	.byte	0x03, 0x50
        /*002a*/ 	.short	0x0000


	//----- nvinfo : EIATTR_MAXREG_COUNT
	.align		4
        /*002c*/ 	.byte	0x03, 0x1b
        /*002e*/ 	.short	0x00ff


	//----- nvinfo : EIATTR_MERCURY_ISA_VERSION
	.align		4
        /*0030*/ 	.byte	0x03, 0x5f
        /*0032*/ 	.short	0x0101


	//----- nvinfo : EIATTR_VRC_CTA_INIT_COUNT
	.align		4
        /*0034*/ 	.byte	0x02, 0x4a
	.zero		1
	.zero		1


	//----- nvinfo : EIATTR_EXIT_INSTR_OFFSETS
	.align		4
        /*0038*/ 	.byte	0x04, 0x1c
        /*003a*/ 	.short	(.L_22 - .L_21)


	//   ....[0]....
.L_21:
        /*003c*/ 	.word	0x00000070


	//   ....[1]....
        /*0040*/ 	.word	0x000000d0


	//----- nvinfo : EIATTR_CBANK_PARAM_SIZE
	.align		4
.L_22:
        /*0044*/ 	.byte	0x03, 0x19
        /*0046*/ 	.short	0x0010


	//----- nvinfo : EIATTR_PARAM_CBANK
	.align		4
        /*0048*/ 	.byte	0x04, 0x0a
        /*004a*/ 	.short	(.L_24 - .L_23)
	.align		4
.L_23:
        /*004c*/ 	.word	index@(.nv.constant0._ZN4mmcc13calc_bonded_fEiRNS_6vecarrE)
        /*0050*/ 	.short	0x0380
        /*0052*/ 	.short	0x0010


	//----- nvinfo : EIATTR_SW_WAR
	.align		4
.L_24:
        /*0054*/ 	.byte	0x04, 0x36
        /*0056*/ 	.short	(.L_26 - .L_25)
.L_25:
        /*0058*/ 	.word	0x00000008
.L_26:


//--------------------- .nv.callgraph             --------------------------
	.section	.nv.callgraph,"",@"SHT_CUDA_CALLGRAPH"
	.align	4
	.sectionentsize	8
	.align		4
        /*0000*/ 	.word	0x00000000
	.align		4
        /*0004*/ 	.word	0xffffffff
	.align		4
        /*0008*/ 	.word	0x00000000
	.align		4
        /*000c*/ 	.word	0xfffffffe
	.align		4
        /*0010*/ 	.word	0x00000000
	.align		4
        /*0014*/ 	.word	0xfffffffd
	.align		4
        /*0018*/ 	.word	0x00000000
	.align		4
        /*001c*/ 	.word	0xfffffffc


//--------------------- .nv.constant4             --------------------------
	.section	.nv.constant4,"a",@progbits
	.align	8
	.align		8
.nv.constant4:
        /*0000*/ 	.dword	precalc_xorwow_matrix
	.align		8
        /*0008*/ 	.dword	precalc_xorwow_offset_matrix
	.align		8
        /*0010*/ 	.dword	mrg32k3aM1
	.align		8
        /*0018*/ 	.dword	mrg32k3aM2
	.align		8
        /*0020*/ 	.dword	mrg32k3aM1SubSeq
	.align		8
        /*0028*/ 	.dword	mrg32k3aM2SubSeq
	.align		8
        /*0030*/ 	.dword	mrg32k3aM1Seq
	.align		8
        /*0038*/ 	.dword	mrg32k3aM2Seq


//--------------------- .nv.constant3             --------------------------
	.section	.nv.constant3,"a",@progbits
	.align	8
.nv.constant3:
	.type		__cr_lgamma_table,@object
	.size		__cr_lgamma_table,(.L_8 - __cr_lgamma_table)
__cr_lgamma_table:
        /*0000*/ 	.byte	0x00, 0x00, 0x00, 0x00, 0x00, 0x00, 0x00, 0x00, 0x00, 0x00, 0x00, 0x00, 0x00, 0x00, 0x00, 0x00
        /*0010*/ 	.byte	0xef, 0x39, 0xfa, 0xfe, 0x42, 0x2e, 0xe6, 0x3f, 0x02, 0x20, 0x2a, 0xfa, 0x0b, 0xab, 0xfc, 0x3f
        /*0020*/ 	.byte	0xf9, 0x2c, 0x92, 0x7c, 0xa7, 0x6c, 0x09, 0x40, 0xc9, 0x79, 0x44, 0x3c, 0x64, 0x26, 0x13, 0x40
        /*0030*/ 	.byte	0xca, 0x01, 0xcf, 0x3a, 0x27, 0x51, 0x1a, 0x40, 0x30, 0xcc, 0x2d, 0xf3, 0xe1, 0x0c, 0x21, 0x40
        /*0040*/ 	.byte	0x0d, 0xb7, 0xfc, 0x82, 0x8e, 0x35, 0x25, 0x40
.L_8:


//--------------------- .text._ZN4mmcc13calc_bonded_fEiRNS_6vecarrE --------------------------
	.section	.text._ZN4mmcc13calc_bonded_fEiRNS_6vecarrE,"ax",@progbits
	.align	128
        .global         _ZN4mmcc13calc_bonded_fEiRNS_6vecarrE
        .type           _ZN4mmcc13calc_bonded_fEiRNS_6vecarrE,@function
        .size           _ZN4mmcc13calc_bonded_fEiRNS_6vecarrE,(.L_x_1 - _ZN4mmcc13calc_bonded_fEiRNS_6vecarrE)
        .other          _ZN4mmcc13calc_bonded_fEiRNS_6vecarrE,@"STO_CUDA_ENTRY STV_DEFAULT"
_ZN4mmcc13calc_bonded_fEiRNS_6vecarrE:
.text._ZN4mmcc13calc_bonded_fEiRNS_6vecarrE:
[----:B------:R-:W-:Y:S01]  /*0000*/  LDC R1, c[0x0][0x37c] ;  /* 0x0000df00ff017b82 */ /* 0x000fe20000000800 */
[----:B------:R-:W0:Y:S07]  /*0010*/  S2R R0, SR_TID.X ;  /* 0x0000000000007919 */ /* 0x000e2e0000002100 */
[----:B------:R-:W0:Y:S01]  /*0020*/  S2UR UR4, SR_CTAID.X ;  /* 0x00000000000479c3 */ /* 0x000e220000002500 */
[----:B------:R-:W1:Y:S07]  /*0030*/  LDCU UR5, c[0x0][0x380] ;  /* 0x00007000ff0577ac */ /* 0x000e6e0008000800 */
[----:B------:R-:W0:Y:S02]  /*0040*/  LDC R5, c[0x0][0x360] ;  /* 0x0000d800ff057b82 */ /* 0x000e240000000800 */
[----:B0-----:R-:W-:-:S05]  /*0050*/  IMAD R5, R5, UR4, R0 ;  /* 0x0000000405057c24 */ /* 0x001fca000f8e0200 */
[----:B-1----:R-:W-:-:S13]  /*0060*/  ISETP.GE.AND P0, PT, R5, UR5, PT ;  /* 0x0000000505007c0c */ /* 0x002fda000bf06270 */
[----:B------:R-:W-:Y:S05]  /*0070*/  @P0 EXIT ;  /* 0x000000000000094d */ /* 0x000fea0003800000 */
[----:B------:R-:W0:Y:S01]  /*0080*/  LDC.64 R2, c[0x0][0x388] ;  /* 0x0000e200ff027b82 */ /* 0x000e220000000a00 */
[----:B------:R-:W0:Y:S02]  /*0090*/  LDCU.64 UR4, c[0x0][0x358] ;  /* 0x00006b00ff0477ac */ /* 0x000e240008000a00 */
[----:B0-----:R-:W2:Y:S02]  /*00a0*/  LDG.E.64 R2, desc[UR4][R2.64] ;  /* 0x0000000402027981 */ /* 0x001ea4000c1e1b00 */
[----:B--2---:R-:W-:-:S05]  /*00b0*/  IMAD.WIDE R4, R5, 0x4, R2 ;  /* 0x0000000405047825 */ /* 0x004fca00078e0202 */
[----:B------:R-:W-:Y:S01]  /*00c0*/  STG.E desc[UR4][R4.64], RZ ;  /* 0x000000ff04007986 */ /* 0x000fe2000c101904 */
[----:B------:R-:W-:Y:S05]  /*00d0*/  EXIT ;  /* 0x000000000000794d */ /* 0x000fea0003800000 */
.L_x_0:
[----:B------:R-:W-:-:S00]  /*00e0*/  BRA `(.L_x_0) ;  /* 0xfffffffc00fc7947 */ /* 0x000fc0000383ffff */
[----:B------:R-:W-:-:S00]  /*00f0*/  NOP ;  /* 0x0000000000007918 */ /* 0x000fc00000000000 */
        /* <DEDUP_REMOVED lines=8> */
.L_x_1:


//--------------------- .nv.global.init           --------------------------
	.section	.nv.global.init,"aw",@progbits
	.align	4
.nv.global.init:
	.type		mrg32k3aM1SubSeq,@object
	.size		mrg32k3aM1SubSeq,(mrg32k3aM2SubSeq - mrg32k3aM1SubSeq)
mrg32k3aM1SubSeq:
        /*0000*/ 	.byte	0x0b, 0xcc, 0xee, 0x04, 0x73, 0x29, 0x8b, 0x6f, 0xf6, 0x53, 0x03, 0xf6, 0x23, 0xf6, 0xea, 0xda
        /* <DEDUP_REMOVED lines=125> */
	.type		mrg32k3aM2SubSeq,@object
	.size		mrg32k3aM2SubSeq,(mrg32k3aM1 - mrg32k3aM2SubSeq)
mrg32k3aM2SubSeq:
        /* <DEDUP_REMOVED lines=126> */
	.type		mrg32k3aM1,@object
	.size		mrg32k3aM1,(mrg32k3aM1Seq - mrg32k3aM1)
mrg32k3aM1:
        /* <DEDUP_REMOVED lines=144> */
	.type		mrg32k3aM1Seq,@object
	.size		mrg32k3aM1Seq,(mrg32k3aM2 - mrg32k3aM1Seq)
mrg32k3aM1Seq:
        /* <DEDUP_REMOVED lines=144> */
	.type		mrg32k3aM2,@object
	.size		mrg32k3aM2,(mrg32k3aM2Seq - mrg32k3aM2)
mrg32k3aM2:
        /* <DEDUP_REMOVED lines=144> */
	.type		mrg32k3aM2Seq,@object
	.size		mrg32k3aM2Seq,(precalc_xorwow_matrix - mrg32k3aM2Seq)
mrg32k3aM2Seq:
        /* <DEDUP_REMOVED lines=144> */
	.type		precalc_xorwow_matrix,@object
	.size		precalc_xorwow_matrix,(precalc_xorwow_offset_matrix - precalc_xorwow_matrix)
precalc_xorwow_matrix:
        /* <DEDUP_REMOVED lines=6400> */
	.type		precalc_xorwow_offset_matrix,@object
	.size		precalc_xorwow_offset_matrix,(.L_1 - precalc_xorwow_offset_matrix)
precalc_xorwow_offset_matrix:
        /* <DEDUP_REMOVED lines=6400> */
.L_1:


//--------------------- .nv.shared.reserved.0     --------------------------
	.section	.nv.shared.reserved.0,"aw",@nobits
	.weak		__nv_reservedSMEM_offset_0_alias
	.size		__nv_reservedSMEM_offset_0_alias, 0, 64
	.other		__nv_reservedSMEM_offset_0_alias,@"STO_CUDA_RESERVED_SHARED STV_DEFAULT"
__nv_reservedSMEM_offset_0_alias:
	.zero		0
	.zero		64


//--------------------- .nv.constant0._ZN4mmcc13calc_bonded_fEiRNS_6vecarrE --------------------------
	.section	.nv.constant0._ZN4mmcc13calc_bonded_fEiRNS_6vecarrE,"a",@progbits
	.sectionflags	@""
	.align	4
.nv.constant0._ZN4mmcc13calc_bonded_fEiRNS_6vecarrE:
	.zero		912


//--------------------- SYMBOLS --------------------------

	.type		.nv.reservedSmem.offset0,@object
	.size		.nv.reservedSmem.offset0,0x4
